//
// Generated by NVIDIA NVVM Compiler
//
// Compiler Build ID: CL-36424714
// Cuda compilation tools, release 13.0, V13.0.88
// Based on NVVM 20.0.0
//

.version 9.0
.target sm_100
.address_size 64

	// .globl	_Z3addPiS_S_

.visible .entry _Z3addPiS_S_(
	.param .u64 .ptr .align 1 _Z3addPiS_S__param_0,
	.param .u64 .ptr .align 1 _Z3addPiS_S__param_1,
	.param .u64 .ptr .align 1 _Z3addPiS_S__param_2
)
{
	.reg .pred 	%p<4>;
	.reg .b32 	%r<62>;
	.reg .b64 	%rd<14>;

	ld.param.u64 	%rd4, [_Z3addPiS_S__param_0];
	ld.param.u64 	%rd5, [_Z3addPiS_S__param_1];
	ld.param.u64 	%rd6, [_Z3addPiS_S__param_2];
	mov.u32 	%r8, %ctaid.x;
	mov.u32 	%r9, %tid.x;
	mad.lo.s32 	%r59, %r8, 48, %r9;
	setp.gt.s32 	%p1, %r59, 511;
	@%p1 bra 	$L__BB0_5;
	cvta.to.global.u64 	%rd7, %rd4;
	add.s64 	%rd1, %rd7, 16384;
	cvta.to.global.u64 	%rd8, %rd5;
	add.s64 	%rd2, %rd8, 16384;
	cvta.to.global.u64 	%rd9, %rd6;
	add.s64 	%rd3, %rd9, 16384;
$L__BB0_2:
	mov.b32 	%r61, 0;
	mov.u32 	%r60, %r59;
$L__BB0_3:
	mul.wide.s32 	%rd10, %r60, 4;
	add.s64 	%rd11, %rd1, %rd10;
	add.s64 	%rd12, %rd2, %rd10;
	add.s64 	%rd13, %rd3, %rd10;
	ld.global.u32 	%r11, [%rd11+-16384];
	ld.global.u32 	%r12, [%rd12+-16384];
	add.s32 	%r13, %r12, %r11;
	st.global.u32 	[%rd13+-16384], %r13;
	ld.global.u32 	%r14, [%rd11+-14336];
	ld.global.u32 	%r15, [%rd12+-14336];
	add.s32 	%r16, %r15, %r14;
	st.global.u32 	[%rd13+-14336], %r16;
	ld.global.u32 	%r17, [%rd11+-12288];
	ld.global.u32 	%r18, [%rd12+-12288];
	add.s32 	%r19, %r18, %r17;
	st.global.u32 	[%rd13+-12288], %r19;
	ld.global.u32 	%r20, [%rd11+-10240];
	ld.global.u32 	%r21, [%rd12+-10240];
	add.s32 	%r22, %r21, %r20;
	st.global.u32 	[%rd13+-10240], %r22;
	ld.global.u32 	%r23, [%rd11+-8192];
	ld.global.u32 	%r24, [%rd12+-8192];
	add.s32 	%r25, %r24, %r23;
	st.global.u32 	[%rd13+-8192], %r25;
	ld.global.u32 	%r26, [%rd11+-6144];
	ld.global.u32 	%r27, [%rd12+-6144];
	add.s32 	%r28, %r27, %r26;
	st.global.u32 	[%rd13+-6144], %r28;
	ld.global.u32 	%r29, [%rd11+-4096];
	ld.global.u32 	%r30, [%rd12+-4096];
	add.s32 	%r31, %r30, %r29;
	st.global.u32 	[%rd13+-4096], %r31;
	ld.global.u32 	%r32, [%rd11+-2048];
	ld.global.u32 	%r33, [%rd12+-2048];
	add.s32 	%r34, %r33, %r32;
	st.global.u32 	[%rd13+-2048], %r34;
	ld.global.u32 	%r35, [%rd11];
	ld.global.u32 	%r36, [%rd12];
	add.s32 	%r37, %r36, %r35;
	st.global.u32 	[%rd13], %r37;
	ld.global.u32 	%r38, [%rd11+2048];
	ld.global.u32 	%r39, [%rd12+2048];
	add.s32 	%r40, %r39, %r38;
	st.global.u32 	[%rd13+2048], %r40;
	ld.global.u32 	%r41, [%rd11+4096];
	ld.global.u32 	%r42, [%rd12+4096];
	add.s32 	%r43, %r42, %r41;
	st.global.u32 	[%rd13+4096], %r43;
	ld.global.u32 	%r44, [%rd11+6144];
	ld.global.u32 	%r45, [%rd12+6144];
	add.s32 	%r46, %r45, %r44;
	st.global.u32 	[%rd13+6144], %r46;
	ld.global.u32 	%r47, [%rd11+8192];
	ld.global.u32 	%r48, [%rd12+8192];
	add.s32 	%r49, %r48, %r47;
	st.global.u32 	[%rd13+8192], %r49;
	ld.global.u32 	%r50, [%rd11+10240];
	ld.global.u32 	%r51, [%rd12+10240];
	add.s32 	%r52, %r51, %r50;
	st.global.u32 	[%rd13+10240], %r52;
	ld.global.u32 	%r53, [%rd11+12288];
	ld.global.u32 	%r54, [%rd12+12288];
	add.s32 	%r55, %r54, %r53;
	st.global.u32 	[%rd13+12288], %r55;
	ld.global.u32 	%r56, [%rd11+14336];
	ld.global.u32 	%r57, [%rd12+14336];
	add.s32 	%r58, %r57, %r56;
	st.global.u32 	[%rd13+14336], %r58;
	add.s32 	%r61, %r61, 16;
	add.s32 	%r60, %r60, 8192;
	setp.ne.s32 	%p2, %r61, 512;
	@%p2 bra 	$L__BB0_3;
	add.s32 	%r7, %r59, 768;
	setp.lt.s32 	%p3, %r59, -256;
	mov.u32 	%r59, %r7;
	@%p3 bra 	$L__BB0_2;
$L__BB0_5:
	ret;

}


// ===== COMPILED SASS (sm_100) =====

	.target	sm_100

	.elftype	@"ET_EXEC"


//--------------------- .note.nv.tkinfo           --------------------------
	.section	.note.nv.tkinfo,"",@"SHT_NOTE"
	.sectionflags	@"SHF_NOTE_NV_TKINFO"
	.tkinfo
        /*0018*/ 	.word	0x00000002
        /*0030*/ 	.string	""
        /*0030*/ 	.string	"ptxas"
        /*0030*/ 	.string	"Cuda compilation tools, release 13.0, V13.0.88"
        /*0030*/ 	.string	"Build cuda_13.0.r13.0/compiler.36424714_0"
        /*0030*/ 	.string	"-arch sm_100 -m 64 "



//--------------------- .note.nv.cuinfo           --------------------------
	.section	.note.nv.cuinfo,"",@"SHT_NOTE"
	.sectionflags	@"SHF_NOTE_NV_CUINFO"
        /*0018*/ 	.short	0x0002
        /*001a*/ 	.short	0x0064
        /*001c*/ 	.short	0x0082
	.zero		2


//--------------------- .nv.info                  --------------------------
	.section	.nv.info,"",@"SHT_CUDA_INFO"
	.align	4


	//----- nvinfo : EIATTR_REGCOUNT
	.align		4
        /*0000*/ 	.byte	0x04, 0x2f
        /*0002*/ 	.short	(.L_1 - .L_0)
	.align		4
.L_0:
        /*0004*/ 	.word	index@(_Z3addPiS_S_)
        /*0008*/ 	.word	0x00000014


	//----- nvinfo : EIATTR_FRAME_SIZE
	.align		4
.L_1:
        /*000c*/ 	.byte	0x04, 0x11
        /*000e*/ 	.short	(.L_3 - .L_2)
	.align		4
.L_2:
        /*0010*/ 	.word	index@(_Z3addPiS_S_)
        /*0014*/ 	.word	0x00000000


	//----- nvinfo : EIATTR_MIN_STACK_SIZE
	.align		4
.L_3:
        /*0018*/ 	.byte	0x04, 0x12
        /*001a*/ 	.short	(.L_5 - .L_4)
	.align		4
.L_4:
        /*001c*/ 	.word	index@(_Z3addPiS_S_)
        /*0020*/ 	.word	0x00000000
.L_5:


//--------------------- .nv.compat                --------------------------
	.section	.nv.compat,"",@"SHT_CUDA_COMPAT_INFO"
	.align	4
        /*0000*/ 	.byte	0x02, 0x09, 0x00, 0x00, 0x02, 0x02, 0x01, 0x00, 0x02, 0x05, 0x05, 0x00, 0x03, 0x07, 0x01, 0x01
        /*0010*/ 	.byte	0x02, 0x03, 0x00, 0x00, 0x02, 0x06, 0x01, 0x00, 0x04, 0x0b, 0x08, 0x00, 0x09, 0x00, 0x00, 0x00
        /*0020*/ 	.byte	0x00, 0x00, 0x00, 0x00


//--------------------- .nv.info._Z3addPiS_S_     --------------------------
	.section	.nv.info._Z3addPiS_S_,"",@"SHT_CUDA_INFO"
	.sectionflags	@""
	.align	4


	//----- nvinfo : EIATTR_CUDA_API_VERSION
	.align		4
        /*0000*/ 	.byte	0x04, 0x37
        /*0002*/ 	.short	(.L_7 - .L_6)
.L_6:
        /*0004*/ 	.word	0x00000082


	//----- nvinfo : EIATTR_KPARAM_INFO
	.align		4
.L_7:
        /*0008*/ 	.byte	0x04, 0x17
        /*000a*/ 	.short	(.L_9 - .L_8)
.L_8:
        /*000c*/ 	.word	0x00000000
        /*0010*/ 	.short	0x0002
        /*0012*/ 	.short	0x0010
        /*0014*/ 	.byte	0x00, 0xf5, 0x21, 0x00


	//----- nvinfo : EIATTR_KPARAM_INFO
	.align		4
.L_9:
        /*0018*/ 	.byte	0x04, 0x17
        /*001a*/ 	.short	(.L_11 - .L_10)
.L_10:
        /*001c*/ 	.word	0x00000000
        /*0020*/ 	.short	0x0001
        /*0022*/ 	.short	0x0008
        /*0024*/ 	.byte	0x00, 0xf5, 0x21, 0x00


	//----- nvinfo : EIATTR_KPARAM_INFO
	.align		4
.L_11:
        /*0028*/ 	.byte	0x04, 0x17
        /*002a*/ 	.short	(.L_13 - .L_12)
.L_12:
        /*002c*/ 	.word	0x00000000
        /*0030*/ 	.short	0x0000
        /*0032*/ 	.short	0x0000
        /*0034*/ 	.byte	0x00, 0xf5, 0x21, 0x00


	//----- nvinfo : EIATTR_SPARSE_MMA_MASK
	.align		4
.L_13:
        /*0038*/ 	.byte	0x03, 0x50
        /*003a*/ 	.short	0x0000


	//----- nvinfo : EIATTR_MAXREG_COUNT
	.align		4
        /*003c*/ 	.byte	0x03, 0x1b
        /*003e*/ 	.short	0x00ff


	//----- nvinfo : EIATTR_MERCURY_ISA_VERSION
	.align		4
        /*0040*/ 	.byte	0x03, 0x5f
        /*0042*/ 	.short	0x0101


	//----- nvinfo : EIATTR_VRC_CTA_INIT_COUNT
	.align		4
        /*0044*/ 	.byte	0x02, 0x4a
	.zero		1
	.zero		1


	//----- nvinfo : EIATTR_EXIT_INSTR_OFFSETS
	.align		4
        /*0048*/ 	.byte	0x04, 0x1c
        /*004a*/ 	.short	(.L_15 - .L_14)


	//   ....[0]....
.L_14:
        /*004c*/ 	.word	0x00000050


	//   ....[1]....
        /*0050*/ 	.word	0x00000610


	//----- nvinfo : EIATTR_CRS_STACK_SIZE
	.align		4
.L_15:
        /*0054*/ 	.byte	0x04, 0x1e
        /*0056*/ 	.short	(.L_17 - .L_16)
.L_16:
        /*0058*/ 	.word	0x00000000


	//----- nvinfo : EIATTR_CBANK_PARAM_SIZE
	.align		4
.L_17:
        /*005c*/ 	.byte	0x03, 0x19
        /*005e*/ 	.short	0x0018


	//----- nvinfo : EIATTR_PARAM_CBANK
	.align		4
        /*0060*/ 	.byte	0x04, 0x0a
        /*0062*/ 	.short	(.L_19 - .L_18)
	.align		4
.L_18:
        /*0064*/ 	.word	index@(.nv.constant0._Z3addPiS_S_)
        /*0068*/ 	.short	0x0380
        /*006a*/ 	.short	0x0018


	//----- nvinfo : EIATTR_SW_WAR
	.align		4
.L_19:
        /*006c*/ 	.byte	0x04, 0x36
        /*006e*/ 	.short	(.L_21 - .L_20)
.L_20:
        /*0070*/ 	.word	0x00000008
.L_21:


//--------------------- .nv.callgraph             --------------------------
	.section	.nv.callgraph,"",@"SHT_CUDA_CALLGRAPH"
	.align	4
	.sectionentsize	8
	.align		4
        /*0000*/ 	.word	0x00000000
	.align		4
        /*0004*/ 	.word	0xffffffff
	.align		4
        /*0008*/ 	.word	0x00000000
	.align		4
        /*000c*/ 	.word	0xfffffffe
	.align		4
        /*0010*/ 	.word	0x00000000
	.align		4
        /*0014*/ 	.word	0xfffffffd
	.align		4
        /*0018*/ 	.word	0x00000000
	.align		4
        /*001c*/ 	.word	0xfffffffc


//--------------------- .text._Z3addPiS_S_        --------------------------
	.section	.text._Z3addPiS_S_,"ax",@progbits
	.align	128
        .global         _Z3addPiS_S_
        .type           _Z3addPiS_S_,@function
        .size           _Z3addPiS_S_,(.L_x_3 - _Z3addPiS_S_)
        .other          _Z3addPiS_S_,@"STO_CUDA_ENTRY STV_DEFAULT"
_Z3addPiS_S_:
.text._Z3addPiS_S_:
[----:B------:R-:W-:Y:S01]  /*0000*/  LDC R1, c[0x0][0x37c] ;  /* 0x0000df00ff017b82 */ /* 0x000fe20000000800 */
[----:B------:R-:W0:Y:S01]  /*0010*/  S2R R0, SR_CTAID.X ;  /* 0x0000000000007919 */ /* 0x000e220000002500 */
[----:B------:R-:W0:Y:S02]  /*0020*/  S2R R3, SR_TID.X ;  /* 0x0000000000037919 */ /* 0x000e240000002100 */
[----:B0-----:R-:W-:-:S05]  /*0030*/  IMAD R0, R0, 0x30, R3 ;  /* 0x0000003000007824 */ /* 0x001fca00078e0203 */
[----:B------:R-:W-:-:S13]  /*0040*/  ISETP.GT.AND P0, PT, R0, 0x1ff, PT ;  /* 0x000001ff0000780c */ /* 0x000fda0003f04270 */
[----:B------:R-:W-:Y:S05]  /*0050*/  @P0 EXIT ;  /* 0x000000000000094d */ /* 0x000fea0003800000 */
[----:B------:R-:W0:Y:S01]  /*0060*/  LDCU.128 UR4, c[0x0][0x380] ;  /* 0x00007000ff0477ac */ /* 0x000e220008000c00 */
[----:B------:R-:W1:Y:S01]  /*0070*/  LDCU.64 UR10, c[0x0][0x390] ;  /* 0x00007200ff0a77ac */ /* 0x000e620008000a00 */
[----:B------:R-:W2:Y:S01]  /*0080*/  LDCU.64 UR12, c[0x0][0x358] ;  /* 0x00006b00ff0c77ac */ /* 0x000ea20008000a00 */
[----:B0-----:R-:W-:Y:S02]  /*0090*/  UIADD3 UR8, UP0, UPT, UR4, 0x4000, URZ ;  /* 0x0000400004087890 */ /* 0x001fe4000ff1e0ff */
[----:B------:R-:W-:Y:S02]  /*00a0*/  UIADD3 UR6, UP1, UPT, UR6, 0x4000, URZ ;  /* 0x0000400006067890 */ /* 0x000fe4000ff3e0ff */
[----:B-1----:R-:W-:Y:S02]  /*00b0*/  UIADD3 UR4, UP2, UPT, UR10, 0x4000, URZ ;  /* 0x000040000a047890 */ /* 0x002fe4000ff5e0ff */
[----:B------:R-:W-:Y:S02]  /*00c0*/  UIADD3.X UR9, UPT, UPT, URZ, UR5, URZ, UP0, !UPT ;  /* 0x00000005ff097290 */ /* 0x000fe400087fe4ff */
[----:B------:R-:W-:-:S02]  /*00d0*/  UIADD3.X UR7, UPT, UPT, URZ, UR7, URZ, UP1, !UPT ;  /* 0x00000007ff077290 */ /* 0x000fc40008ffe4ff */
[----:B--2---:R-:W-:-:S12]  /*00e0*/  UIADD3.X UR5, UPT, UPT, URZ, UR11, URZ, UP2, !UPT ;  /* 0x0000000bff057290 */ /* 0x004fd800097fe4ff */
.L_x_1:
[----:B------:R-:W-:Y:S01]  /*00f0*/  HFMA2 R9, -RZ, RZ, 0, 0 ;  /* 0x00000000ff097431 */ /* 0x000fe200000001ff */
[C---:B------:R-:W-:Y:S02]  /*0100*/  ISETP.GE.AND P1, PT, R0.reuse, -0x100, PT ;  /* 0xffffff000000780c */ /* 0x040fe40003f26270 */
[----:B------:R-:W-:Y:S01]  /*0110*/  MOV R8, R0 ;  /* 0x0000000000087202 */ /* 0x000fe20000000f00 */
[----:B0-----:R-:W-:-:S10]  /*0120*/  VIADD R0, R0, 0x300 ;  /* 0x0000030000007836 */ /* 0x001fd40000000000 */
.L_x_0:
[----:B------:R-:W-:Y:S01]  /*0130*/  MOV R2, UR8 ;  /* 0x0000000800027c02 */ /* 0x000fe20008000f00 */
[----:B------:R-:W-:Y:S01]  /*0140*/  IMAD.U32 R3, RZ, RZ, UR9 ;  /* 0x00000009ff037e24 */ /* 0x000fe2000f8e00ff */
[----:B------:R-:W-:Y:S01]  /*0150*/  MOV R4, UR6 ;  /* 0x0000000600047c02 */ /* 0x000fe20008000f00 */
[----:B------:R-:W-:Y:S02]  /*0160*/  IMAD.U32 R5, RZ, RZ, UR7 ;  /* 0x00000007ff057e24 */ /* 0x000fe4000f8e00ff */
[----:B------:R-:W-:-:S04]  /*0170*/  IMAD.WIDE R2, R8, 0x4, R2 ;  /* 0x0000000408027825 */ /* 0x000fc800078e0202 */
[----:B------:R-:W-:Y:S01]  /*0180*/  IMAD.WIDE R4, R8, 0x4, R4 ;  /* 0x0000000408047825 */ /* 0x000fe200078e0204 */
[----:B------:R-:W2:Y:S04]  /*0190*/  LDG.E R10, desc[UR12][R2.64+-0x4000] ;  /* 0xffc0000c020a7981 */ /* 0x000ea8000c1e1900 */
[----:B0-----:R-:W2:Y:S01]  /*01a0*/  LDG.E R11, desc[UR12][R4.64+-0x4000] ;  /* 0xffc0000c040b7981 */ /* 0x001ea2000c1e1900 */
[----:B------:R-:W-:Y:S01]  /*01b0*/  MOV R6, UR4 ;  /* 0x0000000400067c02 */ /* 0x000fe20008000f00 */
[----:B------:R-:W-:-:S04]  /*01c0*/  IMAD.U32 R7, RZ, RZ, UR5 ;  /* 0x00000005ff077e24 */ /* 0x000fc8000f8e00ff */
[----:B------:R-:W-:Y:S01]  /*01d0*/  IMAD.WIDE R6, R8, 0x4, R6 ;  /* 0x0000000408067825 */ /* 0x000fe200078e0206 */
[----:B--2---:R-:W-:-:S05]  /*01e0*/  IADD3 R11, PT, PT, R10, R11, RZ ;  /* 0x0000000b0a0b7210 */ /* 0x004fca0007ffe0ff */
[----:B------:R0:W-:Y:S04]  /*01f0*/  STG.E desc[UR12][R6.64+-0x4000], R11 ;  /* 0xffc0000b06007986 */ /* 0x0001e8000c10190c */
[----:B------:R-:W2:Y:S04]  /*0200*/  LDG.E R10, desc[UR12][R2.64+-0x3800] ;  /* 0xffc8000c020a7981 */ /* 0x000ea8000c1e1900 */
[----:B------:R-:W2:Y:S02]  /*0210*/  LDG.E R13, desc[UR12][R4.64+-0x3800] ;  /* 0xffc8000c040d7981 */ /* 0x000ea4000c1e1900 */
[----:B--2---:R-:W-:-:S05]  /*0220*/  IMAD.IADD R13, R10, 0x1, R13 ;  /* 0x000000010a0d7824 */ /* 0x004fca00078e020d */
[----:B------:R1:W-:Y:S04]  /*0230*/  STG.E desc[UR12][R6.64+-0x3800], R13 ;  /* 0xffc8000d06007986 */ /* 0x0003e8000c10190c */
[----:B------:R-:W2:Y:S04]  /*0240*/  LDG.E R10, desc[UR12][R2.64+-0x3000] ;  /* 0xffd0000c020a7981 */ /* 0x000ea8000c1e1900 */
[----:B------:R-:W2:Y:S02]  /*0250*/  LDG.E R15, desc[UR12][R4.64+-0x3000] ;  /* 0xffd0000c040f7981 */ /* 0x000ea4000c1e1900 */
[----:B--2---:R-:W-:-:S05]  /*0260*/  IADD3 R15, PT, PT, R10, R15, RZ ;  /* 0x0000000f0a0f7210 */ /* 0x004fca0007ffe0ff */
[----:B------:R2:W-:Y:S04]  /*0270*/  STG.E desc[UR12][R6.64+-0x3000], R15 ;  /* 0xffd0000f06007986 */ /* 0x0005e8000c10190c */
[----:B------:R-:W3:Y:S04]  /*0280*/  LDG.E R10, desc[UR12][R2.64+-0x2800] ;  /* 0xffd8000c020a7981 */ /* 0x000ee8000c1e1900 */
[----:B------:R-:W3:Y:S02]  /*0290*/  LDG.E R17, desc[UR12][R4.64+-0x2800] ;  /* 0xffd8000c04117981 */ /* 0x000ee4000c1e1900 */
[----:B---3--:R-:W-:-:S05]  /*02a0*/  IMAD.IADD R17, R10, 0x1, R17 ;  /* 0x000000010a117824 */ /* 0x008fca00078e0211 */
[----:B------:R3:W-:Y:S04]  /*02b0*/  STG.E desc[UR12][R6.64+-0x2800], R17 ;  /* 0xffd8001106007986 */ /* 0x0007e8000c10190c */
[----:B------:R-:W4:Y:S04]  /*02c0*/  LDG.E R10, desc[UR12][R2.64+-0x2000] ;  /* 0xffe0000c020a7981 */ /* 0x000f28000c1e1900 */
[----:B0-----:R-:W4:Y:S02]  /*02d0*/  LDG.E R11, desc[UR12][R4.64+-0x2000] ;  /* 0xffe0000c040b7981 */ /* 0x001f24000c1e1900 */
[----:B----4-:R-:W-:-:S05]  /*02e0*/  IADD3 R11, PT, PT, R10, R11, RZ ;  /* 0x0000000b0a0b7210 */ /* 0x010fca0007ffe0ff */
[----:B------:R0:W-:Y:S04]  /*02f0*/  STG.E desc[UR12][R6.64+-0x2000], R11 ;  /* 0xffe0000b06007986 */ /* 0x0001e8000c10190c */
[----:B------:R-:W4:Y:S04]  /*0300*/  LDG.E R10, desc[UR12][R2.64+-0x1800] ;  /* 0xffe8000c020a7981 */ /* 0x000f28000c1e1900 */
[----:B-1----:R-:W4:Y:S02]  /*0310*/  LDG.E R13, desc[UR12][R4.64+-0x1800] ;  /* 0xffe8000c040d7981 */ /* 0x002f24000c1e1900 */
[----:B----4-:R-:W-:-:S05]  /*0320*/  IMAD.IADD R13, R10, 0x1, R13 ;  /* 0x000000010a0d7824 */ /* 0x010fca00078e020d */
[----:B------:R1:W-:Y:S04]  /*0330*/  STG.E desc[UR12][R6.64+-0x1800], R13 ;  /* 0xffe8000d06007986 */ /* 0x0003e8000c10190c */
[----:B------:R-:W4:Y:S04]  /*0340*/  LDG.E R10, desc[UR12][R2.64+-0x1000] ;  /* 0xfff0000c020a7981 */ /* 0x000f28000c1e1900 */
[----:B--2---:R-:W4:Y:S02]  /*0350*/  LDG.E R15, desc[UR12][R4.64+-0x1000] ;  /* 0xfff0000c040f7981 */ /* 0x004f24000c1e1900 */
[----:B----4-:R-:W-:-:S05]  /*0360*/  IADD3 R15, PT, PT, R10, R15, RZ ;  /* 0x0000000f0a0f7210 */ /* 0x010fca0007ffe0ff */
[----:B------:R2:W-:Y:S04]  /*0370*/  STG.E desc[UR12][R6.64+-0x1000], R15 ;  /* 0xfff0000f06007986 */ /* 0x0005e8000c10190c */
[----:B------:R-:W4:Y:S04]  /*0380*/  LDG.E R10, desc[UR12][R2.64+-0x800] ;  /* 0xfff8000c020a7981 */ /* 0x000f28000c1e1900 */
[----:B---3--:R-:W4:Y:S02]  /*0390*/  LDG.E R17, desc[UR12][R4.64+-0x800] ;  /* 0xfff8000c04117981 */ /* 0x008f24000c1e1900 */
[----:B----4-:R-:W-:-:S05]  /*03a0*/  IMAD.IADD R17, R10, 0x1, R17 ;  /* 0x000000010a117824 */ /* 0x010fca00078e0211 */
        /* <DEDUP_REMOVED lines=29> */
[----:B------:R-:W2:Y:S04]  /*0580*/  LDG.E R10, desc[UR12][R2.64+0x3800] ;  /* 0x0038000c020a7981 */ /* 0x000ea8000c1e1900 */
[----:B---3--:R-:W2:Y:S01]  /*0590*/  LDG.E R17, desc[UR12][R4.64+0x3800] ;  /* 0x0038000c04117981 */ /* 0x008ea2000c1e1900 */
[----:B------:R-:W-:Y:S01]  /*05a0*/  IADD3 R9, PT, PT, R9, 0x10, RZ ;  /* 0x0000001009097810 */ /* 0x000fe20007ffe0ff */
[----:B------:R-:W-:-:S03]  /*05b0*/  VIADD R8, R8, 0x2000 ;  /* 0x0000200008087836 */ /* 0x000fc60000000000 */
[----:B------:R-:W-:Y:S01]  /*05c0*/  ISETP.NE.AND P0, PT, R9, 0x200, PT ;  /* 0x000002000900780c */ /* 0x000fe20003f05270 */
[----:B--2---:R-:W-:-:S05]  /*05d0*/  IMAD.IADD R17, R10, 0x1, R17 ;  /* 0x000000010a117824 */ /* 0x004fca00078e0211 */
[----:B------:R0:W-:Y:S07]  /*05e0*/  STG.E desc[UR12][R6.64+0x3800], R17 ;  /* 0x0038001106007986 */ /* 0x0001ee000c10190c */
[----:B------:R-:W-:Y:S05]  /*05f0*/  @P0 BRA `(.L_x_0) ;  /* 0xfffffff800cc0947 */ /* 0x000fea000383ffff */
[----:B------:R-:W-:Y:S05]  /*0600*/  @!P1 BRA `(.L_x_1) ;  /* 0xfffffff800b89947 */ /* 0x000fea000383ffff */
[----:B------:R-:W-:Y:S05]  /*0610*/  EXIT ;  /* 0x000000000000794d */ /* 0x000fea0003800000 */
.L_x_2:
[----:B------:R-:W-:-:S00]  /*0620*/  BRA `(.L_x_2) ;  /* 0xfffffffc00fc7947 */ /* 0x000fc0000383ffff */
[----:B------:R-:W-:-:S00]  /*0630*/  NOP ;  /* 0x0000000000007918 */ /* 0x000fc00000000000 */
        /* <DEDUP_REMOVED lines=12> */
.L_x_3:


//--------------------- .nv.shared.reserved.0     --------------------------
	.section	.nv.shared.reserved.0,"aw",@nobits
	.weak		__nv_reservedSMEM_offset_0_alias
	.size		__nv_reservedSMEM_offset_0_alias, 0, 64
	.other		__nv_reservedSMEM_offset_0_alias,@"STO_CUDA_RESERVED_SHARED STV_DEFAULT"
__nv_reservedSMEM_offset_0_alias:
	.zero		0
	.zero		64


//--------------------- .nv.constant0._Z3addPiS_S_ --------------------------
	.section	.nv.constant0._Z3addPiS_S_,"a",@progbits
	.sectionflags	@""
	.align	4
.nv.constant0._Z3addPiS_S_:
	.zero		920


//--------------------- SYMBOLS --------------------------

	.type		.nv.reservedSmem.offset0,@object
	.size		.nv.reservedSmem.offset0,0x4
